//
// Generated by NVIDIA NVVM Compiler
//
// Compiler Build ID: CL-36424714
// Cuda compilation tools, release 13.0, V13.0.88
// Based on NVVM 20.0.0
//

.version 9.0
.target sm_100
.address_size 64

	// .globl	_Z7findmaxPfS_i
// _ZZ7findmaxPfS_iE10partialMax has been demoted

.visible .entry _Z7findmaxPfS_i(
	.param .u64 .ptr .align 1 _Z7findmaxPfS_i_param_0,
	.param .u64 .ptr .align 1 _Z7findmaxPfS_i_param_1,
	.param .u32 _Z7findmaxPfS_i_param_2
)
{
	.reg .pred 	%p<7>;
	.reg .b32 	%r<14>;
	.reg .b32 	%f<9>;
	.reg .b64 	%rd<9>;
	// demoted variable
	.shared .align 4 .b8 _ZZ7findmaxPfS_iE10partialMax[2048];
	ld.param.u64 	%rd1, [_Z7findmaxPfS_i_param_0];
	ld.param.u64 	%rd2, [_Z7findmaxPfS_i_param_1];
	ld.param.u32 	%r7, [_Z7findmaxPfS_i_param_2];
	mov.u32 	%r1, %tid.x;
	mov.u32 	%r2, %ctaid.x;
	mov.u32 	%r13, %ntid.x;
	setp.ge.u32 	%p1, %r1, %r7;
	mov.f32 	%f8, 0f00000000;
	@%p1 bra 	$L__BB0_2;
	cvta.to.global.u64 	%rd3, %rd1;
	mad.lo.s32 	%r8, %r2, %r13, %r1;
	mul.wide.u32 	%rd4, %r8, 4;
	add.s64 	%rd5, %rd3, %rd4;
	ld.global.f32 	%f8, [%rd5];
$L__BB0_2:
	shl.b32 	%r9, %r1, 2;
	mov.u32 	%r10, _ZZ7findmaxPfS_iE10partialMax;
	add.s32 	%r4, %r10, %r9;
	st.shared.f32 	[%r4], %f8;
	bar.sync 	0;
	setp.lt.u32 	%p2, %r13, 2;
	@%p2 bra 	$L__BB0_6;
$L__BB0_3:
	shr.u32 	%r6, %r13, 1;
	setp.ge.u32 	%p3, %r1, %r6;
	@%p3 bra 	$L__BB0_5;
	ld.shared.f32 	%f4, [%r4];
	shl.b32 	%r11, %r6, 2;
	add.s32 	%r12, %r4, %r11;
	ld.shared.f32 	%f5, [%r12];
	setp.lt.f32 	%p4, %f4, %f5;
	selp.f32 	%f6, %f5, %f4, %p4;
	st.shared.f32 	[%r4], %f6;
$L__BB0_5:
	bar.sync 	0;
	setp.gt.u32 	%p5, %r13, 3;
	mov.u32 	%r13, %r6;
	@%p5 bra 	$L__BB0_3;
$L__BB0_6:
	setp.ne.s32 	%p6, %r1, 0;
	@%p6 bra 	$L__BB0_8;
	ld.shared.f32 	%f7, [_ZZ7findmaxPfS_iE10partialMax];
	cvta.to.global.u64 	%rd6, %rd2;
	mul.wide.u32 	%rd7, %r2, 4;
	add.s64 	%rd8, %rd6, %rd7;
	st.global.f32 	[%rd8], %f7;
$L__BB0_8:
	ret;

}


// ===== COMPILED SASS (sm_100) =====

	.target	sm_100

	.elftype	@"ET_EXEC"


//--------------------- .note.nv.tkinfo           --------------------------
	.section	.note.nv.tkinfo,"",@"SHT_NOTE"
	.sectionflags	@"SHF_NOTE_NV_TKINFO"
	.tkinfo
        /*0018*/ 	.word	0x00000002
        /*0030*/ 	.string	""
        /*0030*/ 	.string	"ptxas"
        /*0030*/ 	.string	"Cuda compilation tools, release 13.0, V13.0.88"
        /*0030*/ 	.string	"Build cuda_13.0.r13.0/compiler.36424714_0"
        /*0030*/ 	.string	"-arch sm_100 -m 64 "



//--------------------- .note.nv.cuinfo           --------------------------
	.section	.note.nv.cuinfo,"",@"SHT_NOTE"
	.sectionflags	@"SHF_NOTE_NV_CUINFO"
        /*0018*/ 	.short	0x0002
        /*001a*/ 	.short	0x0064
        /*001c*/ 	.short	0x0082
	.zero		2


//--------------------- .nv.info                  --------------------------
	.section	.nv.info,"",@"SHT_CUDA_INFO"
	.align	4


	//----- nvinfo : EIATTR_REGCOUNT
	.align		4
        /*0000*/ 	.byte	0x04, 0x2f
        /*0002*/ 	.short	(.L_1 - .L_0)
	.align		4
.L_0:
        /*0004*/ 	.word	index@(_Z7findmaxPfS_i)
        /*0008*/ 	.word	0x0000000c


	//----- nvinfo : EIATTR_FRAME_SIZE
	.align		4
.L_1:
        /*000c*/ 	.byte	0x04, 0x11
        /*000e*/ 	.short	(.L_3 - .L_2)
	.align		4
.L_2:
        /*0010*/ 	.word	index@(_Z7findmaxPfS_i)
        /*0014*/ 	.word	0x00000000


	//----- nvinfo : EIATTR_MIN_STACK_SIZE
	.align		4
.L_3:
        /*0018*/ 	.byte	0x04, 0x12
        /*001a*/ 	.short	(.L_5 - .L_4)
	.align		4
.L_4:
        /*001c*/ 	.word	index@(_Z7findmaxPfS_i)
        /*0020*/ 	.word	0x00000000
.L_5:


//--------------------- .nv.compat                --------------------------
	.section	.nv.compat,"",@"SHT_CUDA_COMPAT_INFO"
	.align	4
        /*0000*/ 	.byte	0x02, 0x09, 0x00, 0x00, 0x02, 0x02, 0x01, 0x00, 0x02, 0x05, 0x05, 0x00, 0x03, 0x07, 0x01, 0x01
        /*0010*/ 	.byte	0x02, 0x03, 0x00, 0x00, 0x02, 0x06, 0x01, 0x00, 0x04, 0x0b, 0x08, 0x00, 0x09, 0x00, 0x00, 0x00
        /*0020*/ 	.byte	0x00, 0x00, 0x00, 0x00


//--------------------- .nv.info._Z7findmaxPfS_i  --------------------------
	.section	.nv.info._Z7findmaxPfS_i,"",@"SHT_CUDA_INFO"
	.sectionflags	@""
	.align	4


	//----- nvinfo : EIATTR_CUDA_API_VERSION
	.align		4
        /*0000*/ 	.byte	0x04, 0x37
        /*0002*/ 	.short	(.L_7 - .L_6)
.L_6:
        /*0004*/ 	.word	0x00000082


	//----- nvinfo : EIATTR_KPARAM_INFO
	.align		4
.L_7:
        /*0008*/ 	.byte	0x04, 0x17
        /*000a*/ 	.short	(.L_9 - .L_8)
.L_8:
        /*000c*/ 	.word	0x00000000
        /*0010*/ 	.short	0x0002
        /*0012*/ 	.short	0x0010
        /*0014*/ 	.byte	0x00, 0xf0, 0x11, 0x00


	//----- nvinfo : EIATTR_KPARAM_INFO
	.align		4
.L_9:
        /*0018*/ 	.byte	0x04, 0x17
        /*001a*/ 	.short	(.L_11 - .L_10)
.L_10:
        /*001c*/ 	.word	0x00000000
        /*0020*/ 	.short	0x0001
        /*0022*/ 	.short	0x0008
        /*0024*/ 	.byte	0x00, 0xf5, 0x21, 0x00


	//----- nvinfo : EIATTR_KPARAM_INFO
	.align		4
.L_11:
        /*0028*/ 	.byte	0x04, 0x17
        /*002a*/ 	.short	(.L_13 - .L_12)
.L_12:
        /*002c*/ 	.word	0x00000000
        /*0030*/ 	.short	0x0000
        /*0032*/ 	.short	0x0000
        /*0034*/ 	.byte	0x00, 0xf5, 0x21, 0x00


	//----- nvinfo : EIATTR_SPARSE_MMA_MASK
	.align		4
.L_13:
        /*0038*/ 	.byte	0x03, 0x50
        /*003a*/ 	.short	0x0000


	//----- nvinfo : EIATTR_MAXREG_COUNT
	.align		4
        /*003c*/ 	.byte	0x03, 0x1b
        /*003e*/ 	.short	0x00ff


	//----- nvinfo : EIATTR_NUM_BARRIERS
	.align		4
        /*0040*/ 	.byte	0x02, 0x4c
        /*0042*/ 	.byte	0x01
	.zero		1


	//----- nvinfo : EIATTR_MERCURY_ISA_VERSION
	.align		4
        /*0044*/ 	.byte	0x03, 0x5f
        /*0046*/ 	.short	0x0101


	//----- nvinfo : EIATTR_VRC_CTA_INIT_COUNT
	.align		4
        /*0048*/ 	.byte	0x02, 0x4a
	.zero		1
	.zero		1


	//----- nvinfo : EIATTR_EXIT_INSTR_OFFSETS
	.align		4
        /*004c*/ 	.byte	0x04, 0x1c
        /*004e*/ 	.short	(.L_15 - .L_14)


	//   ....[0]....
.L_14:
        /*0050*/ 	.word	0x00000220


	//   ....[1]....
        /*0054*/ 	.word	0x000002a0


	//----- nvinfo : EIATTR_CBANK_PARAM_SIZE
	.align		4
.L_15:
        /*0058*/ 	.byte	0x03, 0x19
        /*005a*/ 	.short	0x0014


	//----- nvinfo : EIATTR_PARAM_CBANK
	.align		4
        /*005c*/ 	.byte	0x04, 0x0a
        /*005e*/ 	.short	(.L_17 - .L_16)
	.align		4
.L_16:
        /*0060*/ 	.word	index@(.nv.constant0._Z7findmaxPfS_i)
        /*0064*/ 	.short	0x0380
        /*0066*/ 	.short	0x0014


	//----- nvinfo : EIATTR_SW_WAR
	.align		4
.L_17:
        /*0068*/ 	.byte	0x04, 0x36
        /*006a*/ 	.short	(.L_19 - .L_18)
.L_18:
        /*006c*/ 	.word	0x00000008
.L_19:


//--------------------- .nv.callgraph             --------------------------
	.section	.nv.callgraph,"",@"SHT_CUDA_CALLGRAPH"
	.align	4
	.sectionentsize	8
	.align		4
        /*0000*/ 	.word	0x00000000
	.align		4
        /*0004*/ 	.word	0xffffffff
	.align		4
        /*0008*/ 	.word	0x00000000
	.align		4
        /*000c*/ 	.word	0xfffffffe
	.align		4
        /*0010*/ 	.word	0x00000000
	.align		4
        /*0014*/ 	.word	0xfffffffd
	.align		4
        /*0018*/ 	.word	0x00000000
	.align		4
        /*001c*/ 	.word	0xfffffffc


//--------------------- .text._Z7findmaxPfS_i     --------------------------
	.section	.text._Z7findmaxPfS_i,"ax",@progbits
	.align	128
        .global         _Z7findmaxPfS_i
        .type           _Z7findmaxPfS_i,@function
        .size           _Z7findmaxPfS_i,(.L_x_3 - _Z7findmaxPfS_i)
        .other          _Z7findmaxPfS_i,@"STO_CUDA_ENTRY STV_DEFAULT"
_Z7findmaxPfS_i:
.text._Z7findmaxPfS_i:
[----:B------:R-:W-:Y:S01]  /*0000*/  LDC R1, c[0x0][0x37c] ;  /* 0x0000df00ff017b82 */ /* 0x000fe20000000800 */
[----:B------:R-:W0:Y:S01]  /*0010*/  S2R R7, SR_TID.X ;  /* 0x0000000000077919 */ /* 0x000e220000002100 */
[----:B------:R-:W0:Y:S01]  /*0020*/  LDCU UR4, c[0x0][0x390] ;  /* 0x00007200ff0477ac */ /* 0x000e220008000800 */
[----:B------:R-:W-:Y:S01]  /*0030*/  IMAD.MOV.U32 R4, RZ, RZ, RZ ;  /* 0x000000ffff047224 */ /* 0x000fe200078e00ff */
[----:B------:R-:W1:Y:S01]  /*0040*/  S2R R9, SR_CTAID.X ;  /* 0x0000000000097919 */ /* 0x000e620000002500 */
[----:B------:R-:W2:Y:S01]  /*0050*/  LDCU.64 UR6, c[0x0][0x358] ;  /* 0x00006b00ff0677ac */ /* 0x000ea20008000a00 */
[----:B0-----:R-:W-:Y:S01]  /*0060*/  ISETP.GE.U32.AND P0, PT, R7, UR4, PT ;  /* 0x0000000407007c0c */ /* 0x001fe2000bf06070 */
[----:B------:R-:W0:-:S12]  /*0070*/  LDCU UR4, c[0x0][0x360] ;  /* 0x00006c00ff0477ac */ /* 0x000e180008000800 */
[----:B------:R-:W3:Y:S01]  /*0080*/  @!P0 LDC.64 R2, c[0x0][0x380] ;  /* 0x0000e000ff028b82 */ /* 0x000ee20000000a00 */
[----:B0-----:R-:W-:-:S04]  /*0090*/  IMAD.U32 R0, RZ, RZ, UR4 ;  /* 0x00000004ff007e24 */ /* 0x001fc8000f8e00ff */
[----:B-1----:R-:W-:-:S04]  /*00a0*/  @!P0 IMAD R5, R0, R9, R7 ;  /* 0x0000000900058224 */ /* 0x002fc800078e0207 */
[----:B---3--:R-:W-:-:S05]  /*00b0*/  @!P0 IMAD.WIDE.U32 R2, R5, 0x4, R2 ;  /* 0x0000000405028825 */ /* 0x008fca00078e0002 */
[----:B--2---:R-:W2:Y:S01]  /*00c0*/  @!P0 LDG.E R4, desc[UR6][R2.64] ;  /* 0x0000000602048981 */ /* 0x004ea2000c1e1900 */
[----:B------:R-:W0:Y:S01]  /*00d0*/  S2UR UR5, SR_CgaCtaId ;  /* 0x00000000000579c3 */ /* 0x000e220000008800 */
[----:B------:R-:W-:Y:S01]  /*00e0*/  UMOV UR4, 0x400 ;  /* 0x0000040000047882 */ /* 0x000fe20000000000 */
[----:B------:R-:W-:Y:S02]  /*00f0*/  ISETP.GE.U32.AND P1, PT, R0, 0x2, PT ;  /* 0x000000020000780c */ /* 0x000fe40003f26070 */
[----:B------:R-:W-:Y:S01]  /*0100*/  ISETP.NE.AND P0, PT, R7, RZ, PT ;  /* 0x000000ff0700720c */ /* 0x000fe20003f05270 */
[----:B0-----:R-:W-:-:S06]  /*0110*/  ULEA UR4, UR5, UR4, 0x18 ;  /* 0x0000000405047291 */ /* 0x001fcc000f8ec0ff */
[----:B------:R-:W-:-:S05]  /*0120*/  LEA R5, R7, UR4, 0x2 ;  /* 0x0000000407057c11 */ /* 0x000fca000f8e10ff */
[----:B--2---:R0:W-:Y:S01]  /*0130*/  STS [R5], R4 ;  /* 0x0000000405007388 */ /* 0x0041e20000000800 */
[----:B------:R-:W-:Y:S06]  /*0140*/  BAR.SYNC.DEFER_BLOCKING 0x0 ;  /* 0x0000000000007b1d */ /* 0x000fec0000010000 */
[----:B------:R-:W-:Y:S05]  /*0150*/  @!P1 BRA `(.L_x_0) ;  /* 0x0000000000309947 */ /* 0x000fea0003800000 */
.L_x_1:
[----:B0-----:R-:W-:-:S04]  /*0160*/  SHF.R.U32.HI R4, RZ, 0x1, R0 ;  /* 0x00000001ff047819 */ /* 0x001fc80000011600 */
[----:B------:R-:W-:-:S13]  /*0170*/  ISETP.GE.U32.AND P1, PT, R7, R4, PT ;  /* 0x000000040700720c */ /* 0x000fda0003f26070 */
[----:B------:R-:W-:Y:S01]  /*0180*/  @!P1 IMAD R3, R4, 0x4, R5 ;  /* 0x0000000404039824 */ /* 0x000fe200078e0205 */
[----:B------:R-:W-:Y:S05]  /*0190*/  @!P1 LDS R2, [R5] ;  /* 0x0000000005029984 */ /* 0x000fea0000000800 */
[----:B------:R-:W0:Y:S02]  /*01a0*/  @!P1 LDS R3, [R3] ;  /* 0x0000000003039984 */ /* 0x000e240000000800 */
[----:B0-----:R-:W-:-:S04]  /*01b0*/  @!P1 FSETP.GEU.AND P2, PT, R2, R3, PT ;  /* 0x000000030200920b */ /* 0x001fc80003f4e000 */
[----:B------:R-:W-:-:S05]  /*01c0*/  @!P1 FSEL R2, R3, R2, !P2 ;  /* 0x0000000203029208 */ /* 0x000fca0005000000 */
[----:B------:R1:W-:Y:S01]  /*01d0*/  @!P1 STS [R5], R2 ;  /* 0x0000000205009388 */ /* 0x0003e20000000800 */
[----:B------:R-:W-:Y:S01]  /*01e0*/  BAR.SYNC.DEFER_BLOCKING 0x0 ;  /* 0x0000000000007b1d */ /* 0x000fe20000010000 */
[----:B------:R-:W-:Y:S01]  /*01f0*/  ISETP.GT.U32.AND P1, PT, R0, 0x3, PT ;  /* 0x000000030000780c */ /* 0x000fe20003f24070 */
[----:B------:R-:W-:-:S12]  /*0200*/  IMAD.MOV.U32 R0, RZ, RZ, R4 ;  /* 0x000000ffff007224 */ /* 0x000fd800078e0004 */
[----:B-1----:R-:W-:Y:S05]  /*0210*/  @P1 BRA `(.L_x_1) ;  /* 0xfffffffc00d01947 */ /* 0x002fea000383ffff */
.L_x_0:
[----:B------:R-:W-:Y:S05]  /*0220*/  @P0 EXIT ;  /* 0x000000000000094d */ /* 0x000fea0003800000 */
[----:B------:R-:W1:Y:S01]  /*0230*/  S2UR UR5, SR_CgaCtaId ;  /* 0x00000000000579c3 */ /* 0x000e620000008800 */
[----:B------:R-:W-:-:S07]  /*0240*/  UMOV UR4, 0x400 ;  /* 0x0000040000047882 */ /* 0x000fce0000000000 */
[----:B------:R-:W2:Y:S01]  /*0250*/  LDC.64 R2, c[0x0][0x388] ;  /* 0x0000e200ff027b82 */ /* 0x000ea20000000a00 */
[----:B-1----:R-:W-:Y:S01]  /*0260*/  ULEA UR4, UR5, UR4, 0x18 ;  /* 0x0000000405047291 */ /* 0x002fe2000f8ec0ff */
[----:B--2---:R-:W-:-:S08]  /*0270*/  IMAD.WIDE.U32 R2, R9, 0x4, R2 ;  /* 0x0000000409027825 */ /* 0x004fd000078e0002 */
[----:B0-----:R-:W0:Y:S04]  /*0280*/  LDS R5, [UR4] ;  /* 0x00000004ff057984 */ /* 0x001e280008000800 */
[----:B0-----:R-:W-:Y:S01]  /*0290*/  STG.E desc[UR6][R2.64], R5 ;  /* 0x0000000502007986 */ /* 0x001fe2000c101906 */
[----:B------:R-:W-:Y:S05]  /*02a0*/  EXIT ;  /* 0x000000000000794d */ /* 0x000fea0003800000 */
.L_x_2:
[----:B------:R-:W-:-:S00]  /*02b0*/  BRA `(.L_x_2) ;  /* 0xfffffffc00fc7947 */ /* 0x000fc0000383ffff */
[----:B------:R-:W-:-:S00]  /*02c0*/  NOP ;  /* 0x0000000000007918 */ /* 0x000fc00000000000 */
        /* <DEDUP_REMOVED lines=11> */
.L_x_3:


//--------------------- .nv.shared._Z7findmaxPfS_i --------------------------
	.section	.nv.shared._Z7findmaxPfS_i,"aw",@nobits
	.sectionflags	@""
	.align	4
.nv.shared._Z7findmaxPfS_i:
	.zero		3072


//--------------------- .nv.shared.reserved.0     --------------------------
	.section	.nv.shared.reserved.0,"aw",@nobits
	.weak		__nv_reservedSMEM_offset_0_alias
	.size		__nv_reservedSMEM_offset_0_alias, 0, 64
	.other		__nv_reservedSMEM_offset_0_alias,@"STO_CUDA_RESERVED_SHARED STV_DEFAULT"
__nv_reservedSMEM_offset_0_alias:
	.zero		0
	.zero		64


//--------------------- .nv.constant0._Z7findmaxPfS_i --------------------------
	.section	.nv.constant0._Z7findmaxPfS_i,"a",@progbits
	.sectionflags	@""
	.align	4
.nv.constant0._Z7findmaxPfS_i:
	.zero		916


//--------------------- SYMBOLS --------------------------

	.type		.nv.reservedSmem.offset0,@object
	.size		.nv.reservedSmem.offset0,0x4
	.type		.nv.reservedSmem.cap,@object
	.size		.nv.reservedSmem.cap,0x4
